//
// Generated by NVIDIA NVVM Compiler
//
// Compiler Build ID: CL-36424714
// Cuda compilation tools, release 13.0, V13.0.88
// Based on NVVM 20.0.0
//

.version 9.0
.target sm_100
.address_size 64

	// .globl	_Z6kernelPh
// _ZZ6kernelPhE6shared has been demoted
.global .align 4 .b8 __cudart_i2opi_f[24] = {65, 144, 67, 60, 153, 149, 98, 219, 192, 221, 52, 245, 209, 87, 39, 252, 41, 21, 68, 78, 110, 131, 249, 162};

.visible .entry _Z6kernelPh(
	.param .u64 .ptr .align 1 _Z6kernelPh_param_0
)
{
	.local .align 4 .b8 	__local_depot0[28];
	.reg .b64 	%SP;
	.reg .b64 	%SPL;
	.reg .pred 	%p<16>;
	.reg .b16 	%rs<3>;
	.reg .b32 	%r<96>;
	.reg .b32 	%f<67>;
	.reg .b64 	%rd<43>;
	.reg .b64 	%fd<5>;
	// demoted variable
	.shared .align 4 .b8 _ZZ6kernelPhE6shared[1024];
	mov.u64 	%SPL, __local_depot0;
	ld.param.u64 	%rd16, [_Z6kernelPh_param_0];
	add.u64 	%rd1, %SPL, 0;
	mov.u32 	%r1, %tid.x;
	mov.u32 	%r33, %ctaid.x;
	mov.u32 	%r34, %ntid.x;
	mad.lo.s32 	%r35, %r33, %r34, %r1;
	mov.u32 	%r2, %tid.y;
	mov.u32 	%r36, %ctaid.y;
	mov.u32 	%r37, %ntid.y;
	mad.lo.s32 	%r3, %r36, %r37, %r2;
	mov.u32 	%r38, %nctaid.x;
	mul.lo.s32 	%r39, %r38, %r34;
	mad.lo.s32 	%r4, %r39, %r3, %r35;
	cvt.rn.f32.s32 	%f14, %r35;
	add.f32 	%f15, %f14, %f14;
	mul.f32 	%f16, %f15, 0f40490FDB;
	mul.f32 	%f1, %f16, 0f3C000000;
	mul.f32 	%f17, %f1, 0f3F22F983;
	cvt.rni.s32.f32 	%r91, %f17;
	cvt.rn.f32.s32 	%f18, %r91;
	fma.rn.f32 	%f19, %f18, 0fBFC90FDA, %f1;
	fma.rn.f32 	%f20, %f18, 0fB3A22168, %f19;
	fma.rn.f32 	%f65, %f18, 0fA7C234C5, %f20;
	abs.f32 	%f3, %f1;
	setp.ltu.f32 	%p1, %f3, 0f47CE4780;
	@%p1 bra 	$L__BB0_8;
	setp.neu.f32 	%p2, %f3, 0f7F800000;
	@%p2 bra 	$L__BB0_3;
	mov.f32 	%f23, 0f00000000;
	mul.rn.f32 	%f65, %f1, %f23;
	mov.b32 	%r91, 0;
	bra.uni 	$L__BB0_8;
$L__BB0_3:
	mov.b32 	%r6, %f1;
	shl.b32 	%r41, %r6, 8;
	or.b32  	%r7, %r41, -2147483648;
	mov.b64 	%rd39, 0;
	mov.b32 	%r88, 0;
	mov.u64 	%rd37, __cudart_i2opi_f;
	mov.u64 	%rd38, %rd1;
$L__BB0_4:
	.pragma "nounroll";
	ld.global.nc.u32 	%r42, [%rd37];
	mad.wide.u32 	%rd20, %r42, %r7, %rd39;
	shr.u64 	%rd39, %rd20, 32;
	st.local.u32 	[%rd38], %rd20;
	add.s32 	%r88, %r88, 1;
	add.s64 	%rd38, %rd38, 4;
	add.s64 	%rd37, %rd37, 4;
	setp.ne.s32 	%p3, %r88, 6;
	@%p3 bra 	$L__BB0_4;
	shr.u32 	%r43, %r6, 23;
	st.local.u32 	[%rd1+24], %rd39;
	and.b32  	%r10, %r43, 31;
	and.b32  	%r44, %r43, 224;
	add.s32 	%r45, %r44, -128;
	shr.u32 	%r46, %r45, 5;
	mul.wide.u32 	%rd21, %r46, 4;
	sub.s64 	%rd8, %rd1, %rd21;
	ld.local.u32 	%r89, [%rd8+24];
	ld.local.u32 	%r90, [%rd8+20];
	setp.eq.s32 	%p4, %r10, 0;
	@%p4 bra 	$L__BB0_7;
	shf.l.wrap.b32 	%r89, %r90, %r89, %r10;
	ld.local.u32 	%r47, [%rd8+16];
	shf.l.wrap.b32 	%r90, %r47, %r90, %r10;
$L__BB0_7:
	shr.u32 	%r48, %r89, 30;
	shf.l.wrap.b32 	%r49, %r90, %r89, 2;
	shl.b32 	%r50, %r90, 2;
	shr.u32 	%r51, %r49, 31;
	add.s32 	%r52, %r51, %r48;
	neg.s32 	%r53, %r52;
	setp.lt.s32 	%p5, %r6, 0;
	selp.b32 	%r91, %r53, %r52, %p5;
	xor.b32  	%r54, %r49, %r6;
	shr.s32 	%r55, %r49, 31;
	xor.b32  	%r56, %r55, %r49;
	xor.b32  	%r57, %r55, %r50;
	cvt.u64.u32 	%rd22, %r56;
	shl.b64 	%rd23, %rd22, 32;
	cvt.u64.u32 	%rd24, %r57;
	or.b64  	%rd25, %rd23, %rd24;
	cvt.rn.f64.s64 	%fd1, %rd25;
	mul.f64 	%fd2, %fd1, 0d3BF921FB54442D19;
	cvt.rn.f32.f64 	%f21, %fd2;
	neg.f32 	%f22, %f21;
	setp.lt.s32 	%p6, %r54, 0;
	selp.f32 	%f65, %f22, %f21, %p6;
$L__BB0_8:
	mul.rn.f32 	%f24, %f65, %f65;
	and.b32  	%r59, %r91, 1;
	setp.eq.b32 	%p7, %r59, 1;
	selp.f32 	%f25, 0f3F800000, %f65, %p7;
	fma.rn.f32 	%f26, %f24, %f25, 0f00000000;
	fma.rn.f32 	%f27, %f24, 0f37CBAC00, 0fBAB607ED;
	selp.f32 	%f28, %f27, 0fB94D4153, %p7;
	selp.f32 	%f29, 0f3D2AAABB, 0f3C0885E4, %p7;
	fma.rn.f32 	%f30, %f28, %f24, %f29;
	selp.f32 	%f31, 0fBEFFFFFF, 0fBE2AAAA8, %p7;
	fma.rn.f32 	%f32, %f30, %f24, %f31;
	fma.rn.f32 	%f33, %f32, %f26, %f25;
	and.b32  	%r60, %r91, 2;
	setp.eq.s32 	%p8, %r60, 0;
	mov.f32 	%f34, 0f00000000;
	sub.f32 	%f35, %f34, %f33;
	selp.f32 	%f7, %f33, %f35, %p8;
	cvt.rn.f32.u32 	%f36, %r3;
	add.f32 	%f37, %f36, %f36;
	mul.f32 	%f38, %f37, 0f40490FDB;
	mul.f32 	%f8, %f38, 0f3C000000;
	mul.f32 	%f39, %f8, 0f3F22F983;
	cvt.rni.s32.f32 	%r95, %f39;
	cvt.rn.f32.s32 	%f40, %r95;
	fma.rn.f32 	%f41, %f40, 0fBFC90FDA, %f8;
	fma.rn.f32 	%f42, %f40, 0fB3A22168, %f41;
	fma.rn.f32 	%f66, %f40, 0fA7C234C5, %f42;
	abs.f32 	%f10, %f8;
	setp.ltu.f32 	%p9, %f10, 0f47CE4780;
	@%p9 bra 	$L__BB0_16;
	setp.neu.f32 	%p10, %f10, 0f7F800000;
	@%p10 bra 	$L__BB0_11;
	mov.f32 	%f45, 0f00000000;
	mul.rn.f32 	%f66, %f8, %f45;
	mov.b32 	%r95, 0;
	bra.uni 	$L__BB0_16;
$L__BB0_11:
	mov.b32 	%r20, %f8;
	shl.b32 	%r62, %r20, 8;
	or.b32  	%r21, %r62, -2147483648;
	mov.b64 	%rd42, 0;
	mov.b32 	%r92, 0;
	mov.u64 	%rd40, __cudart_i2opi_f;
	mov.u64 	%rd41, %rd1;
$L__BB0_12:
	.pragma "nounroll";
	ld.global.nc.u32 	%r63, [%rd40];
	mad.wide.u32 	%rd28, %r63, %r21, %rd42;
	shr.u64 	%rd42, %rd28, 32;
	st.local.u32 	[%rd41], %rd28;
	add.s32 	%r92, %r92, 1;
	add.s64 	%rd41, %rd41, 4;
	add.s64 	%rd40, %rd40, 4;
	setp.ne.s32 	%p11, %r92, 6;
	@%p11 bra 	$L__BB0_12;
	shr.u32 	%r64, %r20, 23;
	st.local.u32 	[%rd1+24], %rd42;
	and.b32  	%r24, %r64, 31;
	and.b32  	%r65, %r64, 224;
	add.s32 	%r66, %r65, -128;
	shr.u32 	%r67, %r66, 5;
	mul.wide.u32 	%rd29, %r67, 4;
	sub.s64 	%rd15, %rd1, %rd29;
	ld.local.u32 	%r93, [%rd15+24];
	ld.local.u32 	%r94, [%rd15+20];
	setp.eq.s32 	%p12, %r24, 0;
	@%p12 bra 	$L__BB0_15;
	shf.l.wrap.b32 	%r93, %r94, %r93, %r24;
	ld.local.u32 	%r68, [%rd15+16];
	shf.l.wrap.b32 	%r94, %r68, %r94, %r24;
$L__BB0_15:
	shr.u32 	%r69, %r93, 30;
	shf.l.wrap.b32 	%r70, %r94, %r93, 2;
	shl.b32 	%r71, %r94, 2;
	shr.u32 	%r72, %r70, 31;
	add.s32 	%r95, %r72, %r69;
	shr.s32 	%r73, %r70, 31;
	xor.b32  	%r74, %r73, %r70;
	xor.b32  	%r75, %r73, %r71;
	cvt.u64.u32 	%rd30, %r74;
	shl.b64 	%rd31, %rd30, 32;
	cvt.u64.u32 	%rd32, %r75;
	or.b64  	%rd33, %rd31, %rd32;
	cvt.rn.f64.s64 	%fd3, %rd33;
	mul.f64 	%fd4, %fd3, 0d3BF921FB54442D19;
	cvt.rn.f32.f64 	%f43, %fd4;
	neg.f32 	%f44, %f43;
	setp.lt.s32 	%p13, %r70, 0;
	selp.f32 	%f66, %f44, %f43, %p13;
$L__BB0_16:
	add.f32 	%f46, %f7, 0f3F800000;
	mul.f32 	%f47, %f46, 0f437F0000;
	cvta.to.global.u64 	%rd34, %rd16;
	mul.rn.f32 	%f48, %f66, %f66;
	and.b32  	%r77, %r95, 1;
	setp.eq.b32 	%p14, %r77, 1;
	selp.f32 	%f49, 0f3F800000, %f66, %p14;
	fma.rn.f32 	%f50, %f48, %f49, 0f00000000;
	fma.rn.f32 	%f51, %f48, 0f37CBAC00, 0fBAB607ED;
	selp.f32 	%f52, %f51, 0fB94D4153, %p14;
	selp.f32 	%f53, 0f3D2AAABB, 0f3C0885E4, %p14;
	fma.rn.f32 	%f54, %f52, %f48, %f53;
	selp.f32 	%f55, 0fBEFFFFFF, 0fBE2AAAA8, %p14;
	fma.rn.f32 	%f56, %f54, %f48, %f55;
	fma.rn.f32 	%f57, %f56, %f50, %f49;
	and.b32  	%r78, %r95, 2;
	setp.eq.s32 	%p15, %r78, 0;
	mov.f32 	%f58, 0f00000000;
	sub.f32 	%f59, %f58, %f57;
	selp.f32 	%f60, %f57, %f59, %p15;
	add.f32 	%f61, %f60, 0f3F800000;
	mul.f32 	%f62, %f47, %f61;
	mul.f32 	%f63, %f62, 0f3E800000;
	shl.b32 	%r79, %r1, 6;
	mov.u32 	%r80, _ZZ6kernelPhE6shared;
	add.s32 	%r81, %r80, %r79;
	shl.b32 	%r82, %r2, 2;
	add.s32 	%r83, %r81, %r82;
	st.shared.f32 	[%r83], %f63;
	bar.sync 	0;
	shl.b32 	%r84, %r4, 2;
	cvt.s64.s32 	%rd35, %r84;
	add.s64 	%rd36, %rd34, %rd35;
	mov.b16 	%rs1, 0;
	st.global.u8 	[%rd36], %rs1;
	sub.s32 	%r85, %r80, %r79;
	sub.s32 	%r86, %r85, %r82;
	ld.shared.f32 	%f64, [%r86+1020];
	cvt.rzi.u32.f32 	%r87, %f64;
	st.global.u8 	[%rd36+1], %r87;
	st.global.u8 	[%rd36+2], %rs1;
	mov.b16 	%rs2, 255;
	st.global.u8 	[%rd36+3], %rs2;
	ret;

}


// ===== COMPILED SASS (sm_100) =====

	.target	sm_100

	.elftype	@"ET_EXEC"


//--------------------- .note.nv.tkinfo           --------------------------
	.section	.note.nv.tkinfo,"",@"SHT_NOTE"
	.sectionflags	@"SHF_NOTE_NV_TKINFO"
	.tkinfo
        /*0018*/ 	.word	0x00000002
        /*0030*/ 	.string	""
        /*0030*/ 	.string	"ptxas"
        /*0030*/ 	.string	"Cuda compilation tools, release 13.0, V13.0.88"
        /*0030*/ 	.string	"Build cuda_13.0.r13.0/compiler.36424714_0"
        /*0030*/ 	.string	"-arch sm_100 -m 64 "



//--------------------- .note.nv.cuinfo           --------------------------
	.section	.note.nv.cuinfo,"",@"SHT_NOTE"
	.sectionflags	@"SHF_NOTE_NV_CUINFO"
        /*0018*/ 	.short	0x0002
        /*001a*/ 	.short	0x0064
        /*001c*/ 	.short	0x0082
	.zero		2


//--------------------- .nv.info                  --------------------------
	.section	.nv.info,"",@"SHT_CUDA_INFO"
	.align	4


	//----- nvinfo : EIATTR_REGCOUNT
	.align		4
        /*0000*/ 	.byte	0x04, 0x2f
        /*0002*/ 	.short	(.L_2 - .L_1)
	.align		4
.L_1:
        /*0004*/ 	.word	index@(_Z6kernelPh)
        /*0008*/ 	.word	0x00000019


	//----- nvinfo : EIATTR_FRAME_SIZE
	.align		4
.L_2:
        /*000c*/ 	.byte	0x04, 0x11
        /*000e*/ 	.short	(.L_4 - .L_3)
	.align		4
.L_3:
        /*0010*/ 	.word	index@(_Z6kernelPh)
        /*0014*/ 	.word	0x00000000


	//----- nvinfo : EIATTR_MIN_STACK_SIZE
	.align		4
.L_4:
        /*0018*/ 	.byte	0x04, 0x12
        /*001a*/ 	.short	(.L_6 - .L_5)
	.align		4
.L_5:
        /*001c*/ 	.word	index@(_Z6kernelPh)
        /*0020*/ 	.word	0x00000000
.L_6:


//--------------------- .nv.compat                --------------------------
	.section	.nv.compat,"",@"SHT_CUDA_COMPAT_INFO"
	.align	4
        /*0000*/ 	.byte	0x02, 0x09, 0x00, 0x00, 0x02, 0x02, 0x01, 0x00, 0x02, 0x05, 0x05, 0x00, 0x03, 0x07, 0x01, 0x01
        /*0010*/ 	.byte	0x02, 0x03, 0x00, 0x00, 0x02, 0x06, 0x01, 0x00, 0x04, 0x0b, 0x08, 0x00, 0x01, 0x00, 0x00, 0x00
        /*0020*/ 	.byte	0x00, 0x00, 0x00, 0x00


//--------------------- .nv.info._Z6kernelPh      --------------------------
	.section	.nv.info._Z6kernelPh,"",@"SHT_CUDA_INFO"
	.sectionflags	@""
	.align	4


	//----- nvinfo : EIATTR_CUDA_API_VERSION
	.align		4
        /*0000*/ 	.byte	0x04, 0x37
        /*0002*/ 	.short	(.L_8 - .L_7)
.L_7:
        /*0004*/ 	.word	0x00000082


	//----- nvinfo : EIATTR_KPARAM_INFO
	.align		4
.L_8:
        /*0008*/ 	.byte	0x04, 0x17
        /*000a*/ 	.short	(.L_10 - .L_9)
.L_9:
        /*000c*/ 	.word	0x00000000
        /*0010*/ 	.short	0x0000
        /*0012*/ 	.short	0x0000
        /*0014*/ 	.byte	0x00, 0xf5, 0x21, 0x00


	//----- nvinfo : EIATTR_SPARSE_MMA_MASK
	.align		4
.L_10:
        /*0018*/ 	.byte	0x03, 0x50
        /*001a*/ 	.short	0x0000


	//----- nvinfo : EIATTR_MAXREG_COUNT
	.align		4
        /*001c*/ 	.byte	0x03, 0x1b
        /*001e*/ 	.short	0x00ff


	//----- nvinfo : EIATTR_NUM_BARRIERS
	.align		4
        /*0020*/ 	.byte	0x02, 0x4c
        /*0022*/ 	.byte	0x01
	.zero		1


	//----- nvinfo : EIATTR_MERCURY_ISA_VERSION
	.align		4
        /*0024*/ 	.byte	0x03, 0x5f
        /*0026*/ 	.short	0x0101


	//----- nvinfo : EIATTR_VRC_CTA_INIT_COUNT
	.align		4
        /*0028*/ 	.byte	0x02, 0x4a
	.zero		1
	.zero		1


	//----- nvinfo : EIATTR_EXIT_INSTR_OFFSETS
	.align		4
        /*002c*/ 	.byte	0x04, 0x1c
        /*002e*/ 	.short	(.L_12 - .L_11)


	//   ....[0]....
.L_11:
        /*0030*/ 	.word	0x000011a0


	//----- nvinfo : EIATTR_CRS_STACK_SIZE
	.align		4
.L_12:
        /*0034*/ 	.byte	0x04, 0x1e
        /*0036*/ 	.short	(.L_14 - .L_13)
.L_13:
        /*0038*/ 	.word	0x00000000


	//----- nvinfo : EIATTR_CBANK_PARAM_SIZE
	.align		4
.L_14:
        /*003c*/ 	.byte	0x03, 0x19
        /*003e*/ 	.short	0x0008


	//----- nvinfo : EIATTR_PARAM_CBANK
	.align		4
        /*0040*/ 	.byte	0x04, 0x0a
        /*0042*/ 	.short	(.L_16 - .L_15)
	.align		4
.L_15:
        /*0044*/ 	.word	index@(.nv.constant0._Z6kernelPh)
        /*0048*/ 	.short	0x0380
        /*004a*/ 	.short	0x0008


	//----- nvinfo : EIATTR_SW_WAR
	.align		4
.L_16:
        /*004c*/ 	.byte	0x04, 0x36
        /*004e*/ 	.short	(.L_18 - .L_17)
.L_17:
        /*0050*/ 	.word	0x00000008
.L_18:


//--------------------- .nv.callgraph             --------------------------
	.section	.nv.callgraph,"",@"SHT_CUDA_CALLGRAPH"
	.align	4
	.sectionentsize	8
	.align		4
        /*0000*/ 	.word	0x00000000
	.align		4
        /*0004*/ 	.word	0xffffffff
	.align		4
        /*0008*/ 	.word	0x00000000
	.align		4
        /*000c*/ 	.word	0xfffffffe
	.align		4
        /*0010*/ 	.word	0x00000000
	.align		4
        /*0014*/ 	.word	0xfffffffd
	.align		4
        /*0018*/ 	.word	0x00000000
	.align		4
        /*001c*/ 	.word	0xfffffffc


//--------------------- .nv.constant4             --------------------------
	.section	.nv.constant4,"a",@progbits
	.align	8
	.align		8
.nv.constant4:
        /*0000*/ 	.dword	__cudart_i2opi_f


//--------------------- .text._Z6kernelPh         --------------------------
	.section	.text._Z6kernelPh,"ax",@progbits
	.align	128
        .global         _Z6kernelPh
        .type           _Z6kernelPh,@function
        .size           _Z6kernelPh,(.L_x_11 - _Z6kernelPh)
        .other          _Z6kernelPh,@"STO_CUDA_ENTRY STV_DEFAULT"
_Z6kernelPh:
.text._Z6kernelPh:
[----:B------:R-:W-:Y:S01]  /*0000*/  LDC R1, c[0x0][0x37c] ;  /* 0x0000df00ff017b82 */ /* 0x000fe20000000800 */
[----:B------:R-:W0:Y:S07]  /*0010*/  S2R R6, SR_TID.X ;  /* 0x0000000000067919 */ /* 0x000e2e0000002100 */
[----:B------:R-:W0:Y:S01]  /*0020*/  S2UR UR4, SR_CTAID.X ;  /* 0x00000000000479c3 */ /* 0x000e220000002500 */
[----:B------:R-:W1:Y:S01]  /*0030*/  LDCU.64 UR6, c[0x0][0x358] ;  /* 0x00006b00ff0677ac */ /* 0x000e620008000a00 */
[----:B------:R-:W-:Y:S01]  /*0040*/  BSSY.RECONVERGENT B0, `(.L_x_0) ;  /* 0x0000076000007945 */ /* 0x000fe20003800200 */
[----:B------:R-:W2:Y:S05]  /*0050*/  S2R R7, SR_TID.Y ;  /* 0x0000000000077919 */ /* 0x000eaa0000002200 */
[----:B------:R-:W0:Y:S08]  /*0060*/  LDC R11, c[0x0][0x360] ;  /* 0x0000d800ff0b7b82 */ /* 0x000e300000000800 */
[----:B------:R-:W2:Y:S01]  /*0070*/  LDC R2, c[0x0][0x364] ;  /* 0x0000d900ff027b82 */ /* 0x000ea20000000800 */
[----:B------:R-:W3:Y:S01]  /*0080*/  LDCU UR5, c[0x0][0x370] ;  /* 0x00006e00ff0577ac */ /* 0x000ee20008000800 */
[----:B0-----:R-:W-:-:S06]  /*0090*/  IMAD R5, R11, UR4, R6 ;  /* 0x000000040b057c24 */ /* 0x001fcc000f8e0206 */
[----:B------:R-:W2:Y:S01]  /*00a0*/  S2UR UR4, SR_CTAID.Y ;  /* 0x00000000000479c3 */ /* 0x000ea20000002600 */
[----:B---3--:R-:W-:Y:S01]  /*00b0*/  IMAD R8, R11, UR5, RZ ;  /* 0x000000050b087c24 */ /* 0x008fe2000f8e02ff */
[----:B------:R-:W-:-:S05]  /*00c0*/  I2FP.F32.S32 R0, R5 ;  /* 0x0000000500007245 */ /* 0x000fca0000201400 */
[----:B------:R-:W-:-:S04]  /*00d0*/  FADD R0, R0, R0 ;  /* 0x0000000000007221 */ /* 0x000fc80000000000 */
[----:B------:R-:W-:-:S04]  /*00e0*/  FMUL R0, R0, 3.1415927410125732422 ;  /* 0x40490fdb00007820 */ /* 0x000fc80000400000 */
[----:B------:R-:W-:-:S04]  /*00f0*/  FMUL R0, R0, 0.0078125 ;  /* 0x3c00000000007820 */ /* 0x000fc80000400000 */
[C---:B------:R-:W-:Y:S01]  /*0100*/  FMUL R3, R0.reuse, 0.63661974668502807617 ;  /* 0x3f22f98300037820 */ /* 0x040fe20000400000 */
[----:B------:R-:W-:Y:S01]  /*0110*/  FSETP.GE.AND P0, PT, |R0|, 105615, PT ;  /* 0x47ce47800000780b */ /* 0x000fe20003f06200 */
[----:B--2---:R-:W-:-:S04]  /*0120*/  IMAD R2, R2, UR4, R7 ;  /* 0x0000000402027c24 */ /* 0x004fc8000f8e0207 */
[----:B------:R-:W0:Y:S01]  /*0130*/  F2I.NTZ R3, R3 ;  /* 0x0000000300037305 */ /* 0x000e220000203100 */
[----:B------:R-:W-:Y:S01]  /*0140*/  IMAD R8, R2, R8, R5 ;  /* 0x0000000802087224 */ /* 0x000fe200078e0205 */
[----:B0-----:R-:W-:-:S05]  /*0150*/  I2FP.F32.S32 R9, R3 ;  /* 0x0000000300097245 */ /* 0x001fca0000201400 */
[----:B------:R-:W-:-:S04]  /*0160*/  FFMA R4, R9, -1.5707962512969970703, R0 ;  /* 0xbfc90fda09047823 */ /* 0x000fc80000000000 */
[----:B------:R-:W-:-:S04]  /*0170*/  FFMA R4, R9, -7.5497894158615963534e-08, R4 ;  /* 0xb3a2216809047823 */ /* 0x000fc80000000004 */
[----:B------:R-:W-:Y:S01]  /*0180*/  FFMA R4, R9, -5.3903029534742383927e-15, R4 ;  /* 0xa7c234c509047823 */ /* 0x000fe20000000004 */
[----:B-1----:R-:W-:Y:S06]  /*0190*/  @!P0 BRA `(.L_x_1) ;  /* 0x0000000400808947 */ /* 0x002fec0003800000 */
[----:B------:R-:W-:-:S13]  /*01a0*/  FSETP.NEU.AND P0, PT, |R0|, +INF , PT ;  /* 0x7f8000000000780b */ /* 0x000fda0003f0d200 */
[----:B------:R-:W-:Y:S01]  /*01b0*/  @!P0 FMUL R4, RZ, R0 ;  /* 0x00000000ff048220 */ /* 0x000fe20000400000 */
[----:B------:R-:W-:Y:S01]  /*01c0*/  @!P0 IMAD.MOV.U32 R3, RZ, RZ, RZ ;  /* 0x000000ffff038224 */ /* 0x000fe200078e00ff */
[----:B------:R-:W-:Y:S06]  /*01d0*/  @!P0 BRA `(.L_x_1) ;  /* 0x0000000400708947 */ /* 0x000fec0003800000 */
[----:B------:R-:W-:Y:S01]  /*01e0*/  IMAD.SHL.U32 R4, R0, 0x100, RZ ;  /* 0x0000010000047824 */ /* 0x000fe200078e00ff */
[----:B------:R-:W0:Y:S01]  /*01f0*/  LDCU.64 UR8, c[0x4][URZ] ;  /* 0x01000000ff0877ac */ /* 0x000e220008000a00 */
[----:B------:R-:W-:Y:S02]  /*0200*/  IMAD.MOV.U32 R3, RZ, RZ, RZ ;  /* 0x000000ffff037224 */ /* 0x000fe400078e00ff */
[----:B------:R-:W-:Y:S01]  /*0210*/  IMAD.MOV.U32 R13, RZ, RZ, RZ ;  /* 0x000000ffff0d7224 */ /* 0x000fe200078e00ff */
[----:B------:R-:W-:Y:S01]  /*0220*/  LOP3.LUT R12, R4, 0x80000000, RZ, 0xfc, !PT ;  /* 0x80000000040c7812 */ /* 0x000fe200078efcff */
[----:B------:R-:W-:Y:S01]  /*0230*/  UMOV UR5, URZ ;  /* 0x000000ff00057c82 */ /* 0x000fe20008000000 */
[----:B------:R-:W-:-:S05]  /*0240*/  UMOV UR4, URZ ;  /* 0x000000ff00047c82 */ /* 0x000fca0008000000 */
.L_x_2:
[----:B0-----:R-:W-:Y:S01]  /*0250*/  MOV R10, UR8 ;  /* 0x00000008000a7c02 */ /* 0x001fe20008000f00 */
[----:B------:R-:W-:-:S05]  /*0260*/  IMAD.U32 R11, RZ, RZ, UR9 ;  /* 0x00000009ff0b7e24 */ /* 0x000fca000f8e00ff */
[----:B------:R-:W2:Y:S01]  /*0270*/  LDG.E.CONSTANT R5, desc[UR6][R10.64] ;  /* 0x000000060a057981 */ /* 0x000ea2000c1e9900 */
[----:B------:R-:W-:Y:S01]  /*0280*/  UIADD3 UR4, UPT, UPT, UR4, 0x1, URZ ;  /* 0x0000000104047890 */ /* 0x000fe2000fffe0ff */
[C---:B------:R-:W-:Y:S01]  /*0290*/  ISETP.EQ.AND P0, PT, R13.reuse, RZ, PT ;  /* 0x000000ff0d00720c */ /* 0x040fe20003f02270 */
[----:B------:R-:W-:Y:S01]  /*02a0*/  UIADD3 UR8, UP1, UPT, UR8, 0x4, URZ ;  /* 0x0000000408087890 */ /* 0x000fe2000ff3e0ff */
[C---:B------:R-:W-:Y:S01]  /*02b0*/  ISETP.EQ.AND P1, PT, R13.reuse, 0x4, PT ;  /* 0x000000040d00780c */ /* 0x040fe20003f22270 */
[----:B------:R-:W-:Y:S01]  /*02c0*/  UISETP.NE.AND UP0, UPT, UR4, 0x6, UPT ;  /* 0x000000060400788c */ /* 0x000fe2000bf05270 */
[C---:B------:R-:W-:Y:S01]  /*02d0*/  ISETP.EQ.AND P2, PT, R13.reuse, 0x8, PT ;  /* 0x000000080d00780c */ /* 0x040fe20003f42270 */
[----:B------:R-:W-:Y:S01]  /*02e0*/  UIADD3.X UR9, UPT, UPT, URZ, UR9, URZ, UP1, !UPT ;  /* 0x00000009ff097290 */ /* 0x000fe20008ffe4ff */
[C---:B------:R-:W-:Y:S02]  /*02f0*/  ISETP.EQ.AND P3, PT, R13.reuse, 0xc, PT ;  /* 0x0000000c0d00780c */ /* 0x040fe40003f62270 */
[----:B------:R-:W-:-:S02]  /*0300*/  ISETP.EQ.AND P4, PT, R13, 0x10, PT ;  /* 0x000000100d00780c */ /* 0x000fc40003f82270 */
[C---:B------:R-:W-:Y:S01]  /*0310*/  ISETP.EQ.AND P5, PT, R13.reuse, 0x14, PT ;  /* 0x000000140d00780c */ /* 0x040fe20003fa2270 */
[----:B------:R-:W-:Y:S02]  /*0320*/  VIADD R13, R13, 0x4 ;  /* 0x000000040d0d7836 */ /* 0x000fe40000000000 */
[----:B--2---:R-:W-:-:S03]  /*0330*/  IMAD.WIDE.U32 R4, R5, R12, RZ ;  /* 0x0000000c05047225 */ /* 0x004fc600078e00ff */
[----:B------:R-:W-:-:S04]  /*0340*/  IADD3 R4, P6, PT, R4, R3, RZ ;  /* 0x0000000304047210 */ /* 0x000fc80007fde0ff */
[----:B------:R-:W-:Y:S01]  /*0350*/  IADD3.X R3, PT, PT, R5, UR5, RZ, P6, !PT ;  /* 0x0000000505037c10 */ /* 0x000fe2000b7fe4ff */
[--C-:B------:R-:W-:Y:S01]  /*0360*/  @P0 IMAD.MOV.U32 R9, RZ, RZ, R4.reuse ;  /* 0x000000ffff090224 */ /* 0x100fe200078e0004 */
[----:B------:R-:W-:Y:S01]  /*0370*/  @P3 MOV R19, R4 ;  /* 0x0000000400133202 */ /* 0x000fe20000000f00 */
[--C-:B------:R-:W-:Y:S02]  /*0380*/  @P1 IMAD.MOV.U32 R17, RZ, RZ, R4.reuse ;  /* 0x000000ffff111224 */ /* 0x100fe400078e0004 */
[--C-:B------:R-:W-:Y:S02]  /*0390*/  @P2 IMAD.MOV.U32 R18, RZ, RZ, R4.reuse ;  /* 0x000000ffff122224 */ /* 0x100fe400078e0004 */
[--C-:B------:R-:W-:Y:S02]  /*03a0*/  @P4 IMAD.MOV.U32 R20, RZ, RZ, R4.reuse ;  /* 0x000000ffff144224 */ /* 0x100fe400078e0004 */
[----:B------:R-:W-:Y:S01]  /*03b0*/  @P5 IMAD.MOV.U32 R16, RZ, RZ, R4 ;  /* 0x000000ffff105224 */ /* 0x000fe200078e0004 */
[----:B------:R-:W-:Y:S06]  /*03c0*/  BRA.U UP0, `(.L_x_2) ;  /* 0xfffffffd00a07547 */ /* 0x000fec000b83ffff */
[----:B------:R-:W-:Y:S01]  /*03d0*/  SHF.R.U32.HI R4, RZ, 0x17, R0 ;  /* 0x00000017ff047819 */ /* 0x000fe20000011600 */
[----:B------:R-:W-:Y:S03]  /*03e0*/  BSSY.RECONVERGENT B1, `(.L_x_3) ;  /* 0x0000029000017945 */ /* 0x000fe60003800200 */
[C---:B------:R-:W-:Y:S02]  /*03f0*/  LOP3.LUT R5, R4.reuse, 0xe0, RZ, 0xc0, !PT ;  /* 0x000000e004057812 */ /* 0x040fe400078ec0ff */
[----:B------:R-:W-:-:S03]  /*0400*/  LOP3.LUT P6, RZ, R4, 0x1f, RZ, 0xc0, !PT ;  /* 0x0000001f04ff7812 */ /* 0x000fc600078cc0ff */
[----:B------:R-:W-:-:S05]  /*0410*/  VIADD R5, R5, 0xffffff80 ;  /* 0xffffff8005057836 */ /* 0x000fca0000000000 */
[----:B------:R-:W-:-:S04]  /*0420*/  SHF.R.U32.HI R5, RZ, 0x5, R5 ;  /* 0x00000005ff057819 */ /* 0x000fc80000011605 */
[----:B------:R-:W-:-:S04]  /*0430*/  LEA R11, -R5, RZ, 0x2 ;  /* 0x000000ff050b7211 */ /* 0x000fc800078e11ff */
[C---:B------:R-:W-:Y:S02]  /*0440*/  ISETP.EQ.AND P3, PT, R11.reuse, -0x18, PT ;  /* 0xffffffe80b00780c */ /* 0x040fe40003f62270 */
[C---:B------:R-:W-:Y:S02]  /*0450*/  ISETP.EQ.AND P4, PT, R11.reuse, -0x14, PT ;  /* 0xffffffec0b00780c */ /* 0x040fe40003f82270 */
[C---:B------:R-:W-:Y:S02]  /*0460*/  ISETP.EQ.AND P2, PT, R11.reuse, -0x10, PT ;  /* 0xfffffff00b00780c */ /* 0x040fe40003f42270 */
[C---:B------:R-:W-:Y:S02]  /*0470*/  ISETP.EQ.AND P1, PT, R11.reuse, -0xc, PT ;  /* 0xfffffff40b00780c */ /* 0x040fe40003f22270 */
[C---:B------:R-:W-:Y:S02]  /*0480*/  ISETP.EQ.AND P0, PT, R11.reuse, -0x8, PT ;  /* 0xfffffff80b00780c */ /* 0x040fe40003f02270 */
[----:B------:R-:W-:-:S03]  /*0490*/  ISETP.EQ.AND P5, PT, R11, RZ, PT ;  /* 0x000000ff0b00720c */ /* 0x000fc60003fa2270 */
[--C-:B------:R-:W-:Y:S01]  /*04a0*/  @P3 IMAD.MOV.U32 R5, RZ, RZ, R9.reuse ;  /* 0x000000ffff053224 */ /* 0x100fe200078e0009 */
[C---:B------:R-:W-:Y:S01]  /*04b0*/  ISETP.EQ.AND P3, PT, R11.reuse, -0x4, PT ;  /* 0xfffffffc0b00780c */ /* 0x040fe20003f62270 */
[----:B------:R-:W-:Y:S02]  /*04c0*/  @P4 IMAD.MOV.U32 R10, RZ, RZ, R9 ;  /* 0x000000ffff0a4224 */ /* 0x000fe400078e0009 */
[--C-:B------:R-:W-:Y:S01]  /*04d0*/  @P4 IMAD.MOV.U32 R5, RZ, RZ, R17.reuse ;  /* 0x000000ffff054224 */ /* 0x100fe200078e0011 */
[----:B------:R-:W-:Y:S01]  /*04e0*/  ISETP.EQ.AND P4, PT, R11, 0x4, PT ;  /* 0x000000040b00780c */ /* 0x000fe20003f82270 */
[----:B------:R-:W-:Y:S01]  /*04f0*/  @P2 IMAD.MOV.U32 R10, RZ, RZ, R17 ;  /* 0x000000ffff0a2224 */ /* 0x000fe200078e0011 */
[----:B------:R-:W-:Y:S01]  /*0500*/  @P2 MOV R5, R18 ;  /* 0x0000001200052202 */ /* 0x000fe20000000f00 */
[----:B------:R-:W-:Y:S02]  /*0510*/  @P1 IMAD.MOV.U32 R5, RZ, RZ, R19 ;  /* 0x000000ffff051224 */ /* 0x000fe400078e0013 */
[----:B------:R-:W-:-:S02]  /*0520*/  @P0 IMAD.MOV.U32 R5, RZ, RZ, R20 ;  /* 0x000000ffff050224 */ /* 0x000fc400078e0014 */
[----:B------:R-:W-:Y:S02]  /*0530*/  @P1 IMAD.MOV.U32 R10, RZ, RZ, R18 ;  /* 0x000000ffff0a1224 */ /* 0x000fe400078e0012 */
[--C-:B------:R-:W-:Y:S02]  /*0540*/  @P3 IMAD.MOV.U32 R5, RZ, RZ, R16.reuse ;  /* 0x000000ffff053224 */ /* 0x100fe400078e0010 */
[----:B------:R-:W-:Y:S02]  /*0550*/  @P5 IMAD.MOV.U32 R5, RZ, RZ, R3 ;  /* 0x000000ffff055224 */ /* 0x000fe400078e0003 */
[----:B------:R-:W-:Y:S01]  /*0560*/  @P0 IMAD.MOV.U32 R10, RZ, RZ, R19 ;  /* 0x000000ffff0a0224 */ /* 0x000fe200078e0013 */
[----:B------:R-:W-:Y:S01]  /*0570*/  @P3 MOV R10, R20 ;  /* 0x00000014000a3202 */ /* 0x000fe20000000f00 */
[----:B------:R-:W-:Y:S01]  /*0580*/  @P5 IMAD.MOV.U32 R10, RZ, RZ, R16 ;  /* 0x000000ffff0a5224 */ /* 0x000fe200078e0010 */
[----:B------:R-:W-:Y:S01]  /*0590*/  MOV R13, R5 ;  /* 0x00000005000d7202 */ /* 0x000fe20000000f00 */
[----:B------:R-:W-:Y:S01]  /*05a0*/  @P4 IMAD.MOV.U32 R10, RZ, RZ, R3 ;  /* 0x000000ffff0a4224 */ /* 0x000fe200078e0003 */
[----:B------:R-:W-:Y:S06]  /*05b0*/  @!P6 BRA `(.L_x_4) ;  /* 0x00000000002ce947 */ /* 0x000fec0003800000 */
[----:B------:R-:W-:Y:S01]  /*05c0*/  @P2 IMAD.MOV.U32 R5, RZ, RZ, R9 ;  /* 0x000000ffff052224 */ /* 0x000fe200078e0009 */
[----:B------:R-:W-:Y:S01]  /*05d0*/  LOP3.LUT R4, R4, 0x1f, RZ, 0xc0, !PT ;  /* 0x0000001f04047812 */ /* 0x000fe200078ec0ff */
[----:B------:R-:W-:Y:S02]  /*05e0*/  @P1 IMAD.MOV.U32 R5, RZ, RZ, R17 ;  /* 0x000000ffff051224 */ /* 0x000fe400078e0011 */
[----:B------:R-:W-:Y:S01]  /*05f0*/  @P0 IMAD.MOV.U32 R5, RZ, RZ, R18 ;  /* 0x000000ffff050224 */ /* 0x000fe200078e0012 */
[----:B------:R-:W-:Y:S01]  /*0600*/  ISETP.EQ.AND P0, PT, R11, 0x8, PT ;  /* 0x000000080b00780c */ /* 0x000fe20003f02270 */
[----:B------:R-:W-:Y:S01]  /*0610*/  @P3 IMAD.MOV.U32 R5, RZ, RZ, R19 ;  /* 0x000000ffff053224 */ /* 0x000fe200078e0013 */
[----:B------:R-:W-:Y:S01]  /*0620*/  @P5 MOV R5, R20 ;  /* 0x0000001400055202 */ /* 0x000fe20000000f00 */
[----:B------:R-:W-:Y:S01]  /*0630*/  @P4 IMAD.MOV.U32 R5, RZ, RZ, R16 ;  /* 0x000000ffff054224 */ /* 0x000fe200078e0010 */
[----:B------:R-:W-:-:S09]  /*0640*/  SHF.L.W.U32.HI R13, R10, R4, R13 ;  /* 0x000000040a0d7219 */ /* 0x000fd20000010e0d */
[----:B------:R-:W-:-:S05]  /*0650*/  @P0 IMAD.MOV.U32 R5, RZ, RZ, R3 ;  /* 0x000000ffff050224 */ /* 0x000fca00078e0003 */
[----:B------:R-:W-:-:S07]  /*0660*/  SHF.L.W.U32.HI R10, R5, R4, R10 ;  /* 0x00000004050a7219 */ /* 0x000fce0000010e0a */
.L_x_4:
[----:B------:R-:W-:Y:S05]  /*0670*/  BSYNC.RECONVERGENT B1 ;  /* 0x0000000000017941 */ /* 0x000fea0003800200 */
.L_x_3:
[C---:B------:R-:W-:Y:S01]  /*0680*/  SHF.L.W.U32.HI R12, R10.reuse, 0x2, R13 ;  /* 0x000000020a0c7819 */ /* 0x040fe20000010e0d */
[----:B------:R-:W-:Y:S01]  /*0690*/  IMAD.SHL.U32 R4, R10, 0x4, RZ ;  /* 0x000000040a047824 */ /* 0x000fe200078e00ff */
[----:B------:R-:W-:Y:S01]  /*06a0*/  UMOV UR4, 0x54442d19 ;  /* 0x54442d1900047882 */ /* 0x000fe20000000000 */
[----:B------:R-:W-:Y:S01]  /*06b0*/  UMOV UR5, 0x3bf921fb ;  /* 0x3bf921fb00057882 */ /* 0x000fe20000000000 */
[----:B------:R-:W-:Y:S02]  /*06c0*/  SHF.R.S32.HI R3, RZ, 0x1f, R12 ;  /* 0x0000001fff037819 */ /* 0x000fe4000001140c */
[----:B------:R-:W-:Y:S02]  /*06d0*/  ISETP.GE.AND P0, PT, R0, RZ, PT ;  /* 0x000000ff0000720c */ /* 0x000fe40003f06270 */
[C---:B------:R-:W-:Y:S02]  /*06e0*/  LOP3.LUT R4, R3.reuse, R4, RZ, 0x3c, !PT ;  /* 0x0000000403047212 */ /* 0x040fe400078e3cff */
[----:B------:R-:W-:-:S02]  /*06f0*/  LOP3.LUT R5, R3, R12, RZ, 0x3c, !PT ;  /* 0x0000000c03057212 */ /* 0x000fc400078e3cff */
[----:B------:R-:W-:Y:S02]  /*0700*/  SHF.R.U32.HI R3, RZ, 0x1e, R13 ;  /* 0x0000001eff037819 */ /* 0x000fe4000001160d */
[C---:B------:R-:W-:Y:S02]  /*0710*/  LOP3.LUT R0, R12.reuse, R0, RZ, 0x3c, !PT ;  /* 0x000000000c007212 */ /* 0x040fe400078e3cff */
[----:B------:R-:W0:Y:S01]  /*0720*/  I2F.F64.S64 R4, R4 ;  /* 0x0000000400047312 */ /* 0x000e220000301c00 */
[----:B------:R-:W-:Y:S02]  /*0730*/  LEA.HI R3, R12, R3, RZ, 0x1 ;  /* 0x000000030c037211 */ /* 0x000fe400078f08ff */
[----:B------:R-:W-:-:S03]  /*0740*/  ISETP.GE.AND P1, PT, R0, RZ, PT ;  /* 0x000000ff0000720c */ /* 0x000fc60003f26270 */
[----:B------:R-:W-:-:S05]  /*0750*/  IMAD.MOV R0, RZ, RZ, -R3 ;  /* 0x000000ffff007224 */ /* 0x000fca00078e0a03 */
[----:B------:R-:W-:Y:S01]  /*0760*/  @!P0 MOV R3, R0 ;  /* 0x0000000000038202 */ /* 0x000fe20000000f00 */
[----:B0-----:R-:W-:-:S10]  /*0770*/  DMUL R10, R4, UR4 ;  /* 0x00000004040a7c28 */ /* 0x001fd40008000000 */
[----:B------:R-:W0:Y:S02]  /*0780*/  F2F.F32.F64 R10, R10 ;  /* 0x0000000a000a7310 */ /* 0x000e240000301000 */
[----:B0-----:R-:W-:-:S07]  /*0790*/  FSEL R4, -R10, R10, !P1 ;  /* 0x0000000a0a047208 */ /* 0x001fce0004800100 */
.L_x_1:
[----:B------:R-:W-:Y:S05]  /*07a0*/  BSYNC.RECONVERGENT B0 ;  /* 0x0000000000007941 */ /* 0x000fea0003800200 */
.L_x_0:
[----:B------:R-:W-:Y:S01]  /*07b0*/  I2FP.F32.U32 R2, R2 ;  /* 0x0000000200027245 */ /* 0x000fe20000201000 */
[----:B------:R-:W-:Y:S01]  /*07c0*/  IMAD.MOV.U32 R10, RZ, RZ, 0x37cbac00 ;  /* 0x37cbac00ff0a7424 */ /* 0x000fe200078e00ff */
[----:B------:R-:W-:Y:S01]  /*07d0*/  LOP3.LUT R11, R3, 0x1, RZ, 0xc0, !PT ;  /* 0x00000001030b7812 */ /* 0x000fe200078ec0ff */
[----:B------:R-:W-:Y:S01]  /*07e0*/  FMUL R5, R4, R4 ;  /* 0x0000000404057220 */ /* 0x000fe20000400000 */
[----:B------:R-:W-:Y:S02]  /*07f0*/  IMAD.MOV.U32 R12, RZ, RZ, 0x3effffff ;  /* 0x3effffffff0c7424 */ /* 0x000fe400078e00ff */
[----:B------:R-:W-:Y:S01]  /*0800*/  FADD R2, R2, R2 ;  /* 0x0000000202027221 */ /* 0x000fe20000000000 */
[----:B------:R-:W-:Y:S01]  /*0810*/  ISETP.NE.U32.AND P0, PT, R11, 0x1, PT ;  /* 0x000000010b00780c */ /* 0x000fe20003f05070 */
[----:B------:R-:W-:Y:S01]  /*0820*/  FFMA R0, R5, R10, -0.0013887860113754868507 ;  /* 0xbab607ed05007423 */ /* 0x000fe2000000000a */
[----:B------:R-:W-:Y:S02]  /*0830*/  IMAD.MOV.U32 R11, RZ, RZ, 0x3d2aaabb ;  /* 0x3d2aaabbff0b7424 */ /* 0x000fe400078e00ff */
[----:B------:R-:W-:Y:S01]  /*0840*/  FMUL R2, R2, 3.1415927410125732422 ;  /* 0x40490fdb02027820 */ /* 0x000fe20000400000 */
[----:B------:R-:W-:Y:S01]  /*0850*/  FSEL R22, -R12, -0.16666662693023681641, !P0 ;  /* 0xbe2aaaa80c167808 */ /* 0x000fe20004000100 */
[----:B------:R-:W-:Y:S01]  /*0860*/  BSSY.RECONVERGENT B0, `(.L_x_5) ;  /* 0x000006d000007945 */ /* 0x000fe20003800200 */
[----:B------:R-:W-:Y:S01]  /*0870*/  FSEL R0, R0, -0.00019574658654164522886, !P0 ;  /* 0xb94d415300007808 */ /* 0x000fe20004000000 */
[----:B------:R-:W-:Y:S01]  /*0880*/  FMUL R13, R2, 0.0078125 ;  /* 0x3c000000020d7820 */ /* 0x000fe20000400000 */
[----:B------:R-:W-:-:S02]  /*0890*/  FSEL R14, R11, 0.0083327032625675201416, !P0 ;  /* 0x3c0885e40b0e7808 */ /* 0x000fc40004000000 */
[----:B------:R-:W-:Y:S01]  /*08a0*/  LOP3.LUT P1, RZ, R3, 0x2, RZ, 0xc0, !PT ;  /* 0x0000000203ff7812 */ /* 0x000fe2000782c0ff */
[----:B------:R-:W-:Y:S02]  /*08b0*/  FMUL R2, R13, 0.63661974668502807617 ;  /* 0x3f22f9830d027820 */ /* 0x000fe40000400000 */
[----:B------:R-:W-:Y:S01]  /*08c0*/  FFMA R14, R5, R0, R14 ;  /* 0x00000000050e7223 */ /* 0x000fe2000000000e */
[----:B------:R-:W-:Y:S02]  /*08d0*/  FSEL R0, R4, 1, P0 ;  /* 0x3f80000004007808 */ /* 0x000fe40000000000 */
[----:B------:R-:W-:Y:S01]  /*08e0*/  FSETP.GE.AND P0, PT, |R13|, 105615, PT ;  /* 0x47ce47800d00780b */ /* 0x000fe20003f06200 */
[----:B------:R-:W0:Y:S01]  /*08f0*/  F2I.NTZ R2, R2 ;  /* 0x0000000200027305 */ /* 0x000e220000203100 */
[C---:B------:R-:W-:Y:S01]  /*0900*/  FFMA R14, R5.reuse, R14, R22 ;  /* 0x0000000e050e7223 */ /* 0x040fe20000000016 */
[----:B------:R-:W-:-:S04]  /*0910*/  FFMA R5, R5, R0, RZ ;  /* 0x0000000005057223 */ /* 0x000fc800000000ff */
[----:B------:R-:W-:-:S04]  /*0920*/  FFMA R14, R5, R14, R0 ;  /* 0x0000000e050e7223 */ /* 0x000fc80000000000 */
[----:B------:R-:W-:Y:S01]  /*0930*/  @P1 FADD R14, RZ, -R14 ;  /* 0x8000000eff0e1221 */ /* 0x000fe20000000000 */
[----:B0-----:R-:W-:-:S05]  /*0940*/  I2FP.F32.S32 R4, R2 ;  /* 0x0000000200047245 */ /* 0x001fca0000201400 */
[----:B------:R-:W-:-:S04]  /*0950*/  FFMA R3, R4, -1.5707962512969970703, R13 ;  /* 0xbfc90fda04037823 */ /* 0x000fc8000000000d */
[----:B------:R-:W-:-:S04]  /*0960*/  FFMA R3, R4, -7.5497894158615963534e-08, R3 ;  /* 0xb3a2216804037823 */ /* 0x000fc80000000003 */
[----:B------:R-:W-:Y:S01]  /*0970*/  FFMA R0, R4, -5.3903029534742383927e-15, R3 ;  /* 0xa7c234c504007823 */ /* 0x000fe20000000003 */
[----:B------:R-:W-:Y:S06]  /*0980*/  @!P0 BRA `(.L_x_6) ;  /* 0x0000000400688947 */ /* 0x000fec0003800000 */
[----:B------:R-:W-:-:S13]  /*0990*/  FSETP.NEU.AND P0, PT, |R13|, +INF , PT ;  /* 0x7f8000000d00780b */ /* 0x000fda0003f0d200 */
[----:B------:R-:W-:Y:S01]  /*09a0*/  @!P0 FMUL R0, RZ, R13 ;  /* 0x0000000dff008220 */ /* 0x000fe20000400000 */
[----:B------:R-:W-:Y:S01]  /*09b0*/  @!P0 IMAD.MOV.U32 R2, RZ, RZ, RZ ;  /* 0x000000ffff028224 */ /* 0x000fe200078e00ff */
[----:B------:R-:W-:Y:S06]  /*09c0*/  @!P0 BRA `(.L_x_6) ;  /* 0x0000000400588947 */ /* 0x000fec0003800000 */
[----:B------:R-:W-:Y:S01]  /*09d0*/  SHF.L.U32 R0, R13, 0x8, RZ ;  /* 0x000000080d007819 */ /* 0x000fe200000006ff */
[----:B------:R-:W-:Y:S01]  /*09e0*/  IMAD.MOV.U32 R15, RZ, RZ, RZ ;  /* 0x000000ffff0f7224 */ /* 0x000fe200078e00ff */
[----:B------:R-:W0:Y:S01]  /*09f0*/  LDCU.64 UR8, c[0x4][URZ] ;  /* 0x01000000ff0877ac */ /* 0x000e220008000a00 */
[----:B------:R-:W-:Y:S01]  /*0a00*/  IMAD.MOV.U32 R21, RZ, RZ, RZ ;  /* 0x000000ffff157224 */ /* 0x000fe200078e00ff */
[----:B------:R-:W-:Y:S01]  /*0a10*/  LOP3.LUT R0, R0, 0x80000000, RZ, 0xfc, !PT ;  /* 0x8000000000007812 */ /* 0x000fe200078efcff */
[----:B------:R-:W-:Y:S01]  /*0a20*/  UMOV UR5, URZ ;  /* 0x000000ff00057c82 */ /* 0x000fe20008000000 */
[----:B------:R-:W-:-:S05]  /*0a30*/  UMOV UR4, URZ ;  /* 0x000000ff00047c82 */ /* 0x000fca0008000000 */
.L_x_7:
[----:B0-----:R-:W-:Y:S02]  /*0a40*/  IMAD.U32 R3, RZ, RZ, UR9 ;  /* 0x00000009ff037e24 */ /* 0x001fe4000f8e00ff */
        /* <DEDUP_REMOVED lines=17> */
[-C--:B------:R-:W-:Y:S01]  /*0b60*/  @P0 MOV R9, R4.reuse ;  /* 0x0000000400090202 */ /* 0x080fe20000000f00 */
[--C-:B------:R-:W-:Y:S01]  /*0b70*/  @P2 IMAD.MOV.U32 R18, RZ, RZ, R4.reuse ;  /* 0x000000ffff122224 */ /* 0x100fe200078e0004 */
[----:B------:R-:W-:Y:S01]  /*0b80*/  @P5 MOV R16, R4 ;  /* 0x0000000400105202 */ /* 0x000fe20000000f00 */
        /* <DEDUP_REMOVED lines=8> */
[----:B------:R-:W-:-:S05]  /*0c10*/  SHF.R.U32.HI R0, RZ, 0x5, R0 ;  /* 0x00000005ff007819 */ /* 0x000fca0000011600 */
[----:B------:R-:W-:-:S05]  /*0c20*/  IMAD.U32 R3, R0, -0x4, RZ ;  /* 0xfffffffc00037824 */ /* 0x000fca00078e00ff */
[C---:B------:R-:W-:Y:S02]  /*0c30*/  ISETP.EQ.AND P3, PT, R3.reuse, -0x18, PT ;  /* 0xffffffe80300780c */ /* 0x040fe40003f62270 */
[C---:B------:R-:W-:Y:S02]  /*0c40*/  ISETP.EQ.AND P4, PT, R3.reuse, -0x14, PT ;  /* 0xffffffec0300780c */ /* 0x040fe40003f82270 */
[C---:B------:R-:W-:Y:S02]  /*0c50*/  ISETP.EQ.AND P2, PT, R3.reuse, -0x10, PT ;  /* 0xfffffff00300780c */ /* 0x040fe40003f42270 */
[C---:B------:R-:W-:Y:S02]  /*0c60*/  ISETP.EQ.AND P1, PT, R3.reuse, -0xc, PT ;  /* 0xfffffff40300780c */ /* 0x040fe40003f22270 */
[C---:B------:R-:W-:Y:S02]  /*0c70*/  ISETP.EQ.AND P0, PT, R3.reuse, -0x8, PT ;  /* 0xfffffff80300780c */ /* 0x040fe40003f02270 */
[----:B------:R-:W-:-:S03]  /*0c80*/  ISETP.EQ.AND P5, PT, R3, RZ, PT ;  /* 0x000000ff0300720c */ /* 0x000fc60003fa2270 */
[----:B------:R-:W-:Y:S01]  /*0c90*/  @P3 IMAD.MOV.U32 R0, RZ, RZ, R9 ;  /* 0x000000ffff003224 */ /* 0x000fe200078e0009 */
[C---:B------:R-:W-:Y:S01]  /*0ca0*/  ISETP.EQ.AND P3, PT, R3.reuse, -0x4, PT ;  /* 0xfffffffc0300780c */ /* 0x040fe20003f62270 */
[--C-:B------:R-:W-:Y:S01]  /*0cb0*/  @P4 IMAD.MOV.U32 R0, RZ, RZ, R17.reuse ;  /* 0x000000ffff004224 */ /* 0x100fe200078e0011 */
[----:B------:R-:W-:Y:S01]  /*0cc0*/  @P4 MOV R2, R9 ;  /* 0x0000000900024202 */ /* 0x000fe20000000f00 */
[----:B------:R-:W-:Y:S01]  /*0cd0*/  @P2 IMAD.MOV.U32 R2, RZ, RZ, R17 ;  /* 0x000000ffff022224 */ /* 0x000fe200078e0011 */
[----:B------:R-:W-:Y:S01]  /*0ce0*/  ISETP.EQ.AND P4, PT, R3, 0x4, PT ;  /* 0x000000040300780c */ /* 0x000fe20003f82270 */
[--C-:B------:R-:W-:Y:S01]  /*0cf0*/  @P2 IMAD.MOV.U32 R0, RZ, RZ, R18.reuse ;  /* 0x000000ffff002224 */ /* 0x100fe200078e0012 */
[----:B------:R-:W-:Y:S01]  /*0d00*/  @P1 MOV R0, R19 ;  /* 0x0000001300001202 */ /* 0x000fe20000000f00 */
[----:B------:R-:W-:Y:S02]  /*0d10*/  @P1 IMAD.MOV.U32 R2, RZ, RZ, R18 ;  /* 0x000000ffff021224 */ /* 0x000fe400078e0012 */
[----:B------:R-:W-:-:S02]  /*0d20*/  @P0 IMAD.MOV.U32 R2, RZ, RZ, R19 ;  /* 0x000000ffff020224 */ /* 0x000fc400078e0013 */
[--C-:B------:R-:W-:Y:S02]  /*0d30*/  @P0 IMAD.MOV.U32 R0, RZ, RZ, R20.reuse ;  /* 0x000000ffff000224 */ /* 0x100fe400078e0014 */
[----:B------:R-:W-:Y:S01]  /*0d40*/  @P3 IMAD.MOV.U32 R2, RZ, RZ, R20 ;  /* 0x000000ffff023224 */ /* 0x000fe200078e0014 */
[----:B------:R-:W-:Y:S01]  /*0d50*/  @P3 MOV R0, R16 ;  /* 0x0000001000003202 */ /* 0x000fe20000000f00 */
[----:B------:R-:W-:Y:S02]  /*0d60*/  @P5 IMAD.MOV.U32 R2, RZ, RZ, R16 ;  /* 0x000000ffff025224 */ /* 0x000fe400078e0010 */
[--C-:B------:R-:W-:Y:S02]  /*0d70*/  @P5 IMAD.MOV.U32 R0, RZ, RZ, R15.reuse ;  /* 0x000000ffff005224 */ /* 0x100fe400078e000f */
[----:B------:R-:W-:Y:S01]  /*0d80*/  @P4 IMAD.MOV.U32 R2, RZ, RZ, R15 ;  /* 0x000000ffff024224 */ /* 0x000fe200078e000f */
[----:B------:R-:W-:Y:S06]  /*0d90*/  @!P6 BRA `(.L_x_9) ;  /* 0x000000000028e947 */ /* 0x000fec0003800000 */
[----:B------:R-:W-:Y:S01]  /*0da0*/  @P1 MOV R9, R17 ;  /* 0x0000001100091202 */ /* 0x000fe20000000f00 */
[----:B------:R-:W-:Y:S01]  /*0db0*/  @P0 IMAD.MOV.U32 R9, RZ, RZ, R18 ;  /* 0x000000ffff090224 */ /* 0x000fe200078e0012 */
[----:B------:R-:W-:Y:S01]  /*0dc0*/  ISETP.EQ.AND P0, PT, R3, 0x8, PT ;  /* 0x000000080300780c */ /* 0x000fe20003f02270 */
[----:B------:R-:W-:Y:S01]  /*0dd0*/  @P3 IMAD.MOV.U32 R9, RZ, RZ, R19 ;  /* 0x000000ffff093224 */ /* 0x000fe200078e0013 */
[----:B------:R-:W-:Y:S01]  /*0de0*/  LOP3.LUT R13, R13, 0x1f, RZ, 0xc0, !PT ;  /* 0x0000001f0d0d7812 */ /* 0x000fe200078ec0ff */
[----:B------:R-:W-:Y:S01]  /*0df0*/  @P5 IMAD.MOV.U32 R9, RZ, RZ, R20 ;  /* 0x000000ffff095224 */ /* 0x000fe200078e0014 */
[----:B------:R-:W-:Y:S02]  /*0e00*/  @P4 MOV R9, R16 ;  /* 0x0000001000094202 */ /* 0x000fe40000000f00 */
[----:B------:R-:W-:-:S07]  /*0e10*/  SHF.L.W.U32.HI R0, R2, R13, R0 ;  /* 0x0000000d02007219 */ /* 0x000fce0000010e00 */
[----:B------:R-:W-:-:S05]  /*0e20*/  @P0 IMAD.MOV.U32 R9, RZ, RZ, R15 ;  /* 0x000000ffff090224 */ /* 0x000fca00078e000f */
[----:B------:R-:W-:-:S07]  /*0e30*/  SHF.L.W.U32.HI R2, R9, R13, R2 ;  /* 0x0000000d09027219 */ /* 0x000fce0000010e02 */
.L_x_9:
[----:B------:R-:W-:Y:S05]  /*0e40*/  BSYNC.RECONVERGENT B1 ;  /* 0x0000000000017941 */ /* 0x000fea0003800200 */
.L_x_8:
[C-C-:B------:R-:W-:Y:S01]  /*0e50*/  SHF.L.W.U32.HI R9, R2.reuse, 0x2, R0.reuse ;  /* 0x0000000202097819 */ /* 0x140fe20000010e00 */
[----:B------:R-:W-:Y:S01]  /*0e60*/  IMAD.SHL.U32 R2, R2, 0x4, RZ ;  /* 0x0000000402027824 */ /* 0x000fe200078e00ff */
[----:B------:R-:W-:Y:S01]  /*0e70*/  UMOV UR4, 0x54442d19 ;  /* 0x54442d1900047882 */ /* 0x000fe20000000000 */
[----:B------:R-:W-:Y:S01]  /*0e80*/  UMOV UR5, 0x3bf921fb ;  /* 0x3bf921fb00057882 */ /* 0x000fe20000000000 */
[----:B------:R-:W-:Y:S02]  /*0e90*/  SHF.R.S32.HI R3, RZ, 0x1f, R9 ;  /* 0x0000001fff037819 */ /* 0x000fe40000011409 */
[----:B------:R-:W-:Y:S02]  /*0ea0*/  SHF.R.U32.HI R0, RZ, 0x1e, R0 ;  /* 0x0000001eff007819 */ /* 0x000fe40000011600 */
[C---:B------:R-:W-:Y:S02]  /*0eb0*/  LOP3.LUT R16, R3.reuse, R2, RZ, 0x3c, !PT ;  /* 0x0000000203107212 */ /* 0x040fe400078e3cff */
[----:B------:R-:W-:-:S02]  /*0ec0*/  LOP3.LUT R17, R3, R9, RZ, 0x3c, !PT ;  /* 0x0000000903117212 */ /* 0x000fc400078e3cff */
[C---:B------:R-:W-:Y:S02]  /*0ed0*/  ISETP.GE.AND P0, PT, R9.reuse, RZ, PT ;  /* 0x000000ff0900720c */ /* 0x040fe40003f06270 */
[----:B------:R-:W0:Y:S02]  /*0ee0*/  I2F.F64.S64 R2, R16 ;  /* 0x0000001000027312 */ /* 0x000e240000301c00 */
[----:B0-----:R-:W-:Y:S01]  /*0ef0*/  DMUL R4, R2, UR4 ;  /* 0x0000000402047c28 */ /* 0x001fe20008000000 */
[----:B------:R-:W-:-:S09]  /*0f00*/  LEA.HI R2, R9, R0, RZ, 0x1 ;  /* 0x0000000009027211 */ /* 0x000fd200078f08ff */
[----:B------:R-:W0:Y:S02]  /*0f10*/  F2F.F32.F64 R4, R4 ;  /* 0x0000000400047310 */ /* 0x000e240000301000 */
[----:B0-----:R-:W-:-:S07]  /*0f20*/  FSEL R0, -R4, R4, !P0 ;  /* 0x0000000404007208 */ /* 0x001fce0004000100 */
.L_x_6:
[----:B------:R-:W-:Y:S05]  /*0f30*/  BSYNC.RECONVERGENT B0 ;  /* 0x0000000000007941 */ /* 0x000fea0003800200 */
.L_x_5:
[----:B------:R-:W0:Y:S01]  /*0f40*/  S2R R9, SR_CgaCtaId ;  /* 0x0000000000097919 */ /* 0x000e220000008800 */
[----:B------:R-:W-:Y:S01]  /*0f50*/  FMUL R3, R0, R0 ;  /* 0x0000000000037220 */ /* 0x000fe20000400000 */
[----:B------:R-:W-:Y:S01]  /*0f60*/  LOP3.LUT R4, R2, 0x1, RZ, 0xc0, !PT ;  /* 0x0000000102047812 */ /* 0x000fe200078ec0ff */
[----:B------:R-:W-:Y:S01]  /*0f70*/  FADD R14, R14, 1 ;  /* 0x3f8000000e0e7421 */ /* 0x000fe20000000000 */
[----:B------:R-:W-:Y:S01]  /*0f80*/  LOP3.LUT P1, RZ, R2, 0x2, RZ, 0xc0, !PT ;  /* 0x0000000202ff7812 */ /* 0x000fe2000782c0ff */
[----:B------:R-:W-:Y:S01]  /*0f90*/  FFMA R10, R3, R10, -0.0013887860113754868507 ;  /* 0xbab607ed030a7423 */ /* 0x000fe2000000000a */
[----:B------:R-:W-:Y:S01]  /*0fa0*/  ISETP.NE.U32.AND P0, PT, R4, 0x1, PT ;  /* 0x000000010400780c */ /* 0x000fe20003f05070 */
[----:B------:R-:W-:Y:S01]  /*0fb0*/  FMUL R14, R14, 255 ;  /* 0x437f00000e0e7820 */ /* 0x000fe20000400000 */
[----:B------:R-:W-:Y:S01]  /*0fc0*/  MOV R2, 0x400 ;  /* 0x0000040000027802 */ /* 0x000fe20000000f00 */
[----:B------:R-:W1:Y:S01]  /*0fd0*/  LDCU.64 UR4, c[0x0][0x380] ;  /* 0x00007000ff0477ac */ /* 0x000e620008000a00 */
[----:B------:R-:W-:Y:S01]  /*0fe0*/  FSEL R4, R11, 0.0083327032625675201416, !P0 ;  /* 0x3c0885e40b047808 */ /* 0x000fe20004000000 */
[----:B------:R-:W-:Y:S01]  /*0ff0*/  IMAD.SHL.U32 R8, R8, 0x4, RZ ;  /* 0x0000000408087824 */ /* 0x000fe200078e00ff */
[----:B------:R-:W-:-:S02]  /*1000*/  FSEL R10, R10, -0.00019574658654164522886, !P0 ;  /* 0xb94d41530a0a7808 */ /* 0x000fc40004000000 */
[----:B------:R-:W-:Y:S02]  /*1010*/  FSEL R5, -R12, -0.16666662693023681641, !P0 ;  /* 0xbe2aaaa80c057808 */ /* 0x000fe40004000100 */
[----:B------:R-:W-:Y:S01]  /*1020*/  FSEL R0, R0, 1, P0 ;  /* 0x3f80000000007808 */ /* 0x000fe20000000000 */
[----:B------:R-:W-:-:S04]  /*1030*/  FFMA R4, R3, R10, R4 ;  /* 0x0000000a03047223 */ /* 0x000fc80000000004 */
[C---:B------:R-:W-:Y:S01]  /*1040*/  FFMA R4, R3.reuse, R4, R5 ;  /* 0x0000000403047223 */ /* 0x040fe20000000005 */
[----:B------:R-:W-:-:S04]  /*1050*/  FFMA R3, R3, R0, RZ ;  /* 0x0000000003037223 */ /* 0x000fc800000000ff */
[----:B------:R-:W-:-:S04]  /*1060*/  FFMA R0, R3, R4, R0 ;  /* 0x0000000403007223 */ /* 0x000fc80000000000 */
[----:B------:R-:W-:Y:S01]  /*1070*/  @P1 FADD R0, RZ, -R0 ;  /* 0x80000000ff001221 */ /* 0x000fe20000000000 */
[----:B0-----:R-:W-:-:S03]  /*1080*/  LEA R5, R9, R2, 0x18 ;  /* 0x0000000209057211 */ /* 0x001fc600078ec0ff */
[----:B------:R-:W-:Y:S01]  /*1090*/  FADD R3, R0, 1 ;  /* 0x3f80000000037421 */ /* 0x000fe20000000000 */
[----:B------:R-:W-:Y:S02]  /*10a0*/  IMAD.MOV.U32 R0, RZ, RZ, 0xff ;  /* 0x000000ffff007424 */ /* 0x000fe400078e00ff */
[--C-:B------:R-:W-:Y:S02]  /*10b0*/  IMAD R2, R6, 0x40, R5.reuse ;  /* 0x0000004006027824 */ /* 0x100fe400078e0205 */
[----:B------:R-:W-:Y:S01]  /*10c0*/  FMUL.D4 R14, R14, R3 ;  /* 0x000000030e0e7220 */ /* 0x000fe20000200000 */
[----:B------:R-:W-:Y:S02]  /*10d0*/  IMAD R6, R6, -0x40, R5 ;  /* 0xffffffc006067824 */ /* 0x000fe400078e0205 */
[C---:B------:R-:W-:Y:S02]  /*10e0*/  LEA R5, R7.reuse, R2, 0x2 ;  /* 0x0000000207057211 */ /* 0x040fe400078e10ff */
[----:B------:R-:W-:Y:S01]  /*10f0*/  IMAD R6, R7, -0x4, R6 ;  /* 0xfffffffc07067824 */ /* 0x000fe200078e0206 */
[----:B-1----:R-:W-:-:S02]  /*1100*/  IADD3 R2, P0, PT, R8, UR4, RZ ;  /* 0x0000000408027c10 */ /* 0x002fc4000ff1e0ff */
[----:B------:R-:W-:Y:S02]  /*1110*/  STS [R5], R14 ;  /* 0x0000000e05007388 */ /* 0x000fe40000000800 */
[----:B------:R-:W-:Y:S01]  /*1120*/  LEA.HI.X.SX32 R3, R8, UR5, 0x1, P0 ;  /* 0x0000000508037c11 */ /* 0x000fe200080f0eff */
[----:B------:R-:W-:Y:S06]  /*1130*/  BAR.SYNC.DEFER_BLOCKING 0x0 ;  /* 0x0000000000007b1d */ /* 0x000fec0000010000 */
[----:B------:R-:W0:Y:S04]  /*1140*/  LDS R6, [R6+0x3fc] ;  /* 0x0003fc0006067984 */ /* 0x000e280000000800 */
[----:B------:R-:W-:Y:S04]  /*1150*/  STG.E.U8 desc[UR6][R2.64+0x3], R0 ;  /* 0x0000030002007986 */ /* 0x000fe8000c101106 */
[----:B------:R-:W-:Y:S04]  /*1160*/  STG.E.U8 desc[UR6][R2.64], RZ ;  /* 0x000000ff02007986 */ /* 0x000fe8000c101106 */
[----:B------:R-:W-:Y:S01]  /*1170*/  STG.E.U8 desc[UR6][R2.64+0x2], RZ ;  /* 0x000002ff02007986 */ /* 0x000fe2000c101106 */
[----:B0-----:R-:W0:Y:S03]  /*1180*/  F2I.U32.TRUNC.NTZ R7, R6 ;  /* 0x0000000600077305 */ /* 0x001e26000020f000 */
[----:B0-----:R-:W-:Y:S01]  /*1190*/  STG.E.U8 desc[UR6][R2.64+0x1], R7 ;  /* 0x0000010702007986 */ /* 0x001fe2000c101106 */
[----:B------:R-:W-:Y:S05]  /*11a0*/  EXIT ;  /* 0x000000000000794d */ /* 0x000fea0003800000 */
.L_x_10:
[----:B------:R-:W-:-:S00]  /*11b0*/  BRA `(.L_x_10) ;  /* 0xfffffffc00fc7947 */ /* 0x000fc0000383ffff */
[----:B------:R-:W-:-:S00]  /*11c0*/  NOP ;  /* 0x0000000000007918 */ /* 0x000fc00000000000 */
        /* <DEDUP_REMOVED lines=11> */
.L_x_11:


//--------------------- .nv.global.init           --------------------------
	.section	.nv.global.init,"aw",@progbits
	.align	4
.nv.global.init:
	.type		__cudart_i2opi_f,@object
	.size		__cudart_i2opi_f,(.L_0 - __cudart_i2opi_f)
__cudart_i2opi_f:
        /*0000*/ 	.byte	0x41, 0x90, 0x43, 0x3c, 0x99, 0x95, 0x62, 0xdb, 0xc0, 0xdd, 0x34, 0xf5, 0xd1, 0x57, 0x27, 0xfc
        /*0010*/ 	.byte	0x29, 0x15, 0x44, 0x4e, 0x6e, 0x83, 0xf9, 0xa2
.L_0:


//--------------------- .nv.shared._Z6kernelPh    --------------------------
	.section	.nv.shared._Z6kernelPh,"aw",@nobits
	.sectionflags	@""
	.align	4
.nv.shared._Z6kernelPh:
	.zero		2048


//--------------------- .nv.shared.reserved.0     --------------------------
	.section	.nv.shared.reserved.0,"aw",@nobits
	.weak		__nv_reservedSMEM_offset_0_alias
	.size		__nv_reservedSMEM_offset_0_alias, 0, 64
	.other		__nv_reservedSMEM_offset_0_alias,@"STO_CUDA_RESERVED_SHARED STV_DEFAULT"
__nv_reservedSMEM_offset_0_alias:
	.zero		0
	.zero		64


//--------------------- .nv.constant0._Z6kernelPh --------------------------
	.section	.nv.constant0._Z6kernelPh,"a",@progbits
	.sectionflags	@""
	.align	4
.nv.constant0._Z6kernelPh:
	.zero		904


//--------------------- SYMBOLS --------------------------

	.type		.nv.reservedSmem.offset0,@object
	.size		.nv.reservedSmem.offset0,0x4
	.type		.nv.reservedSmem.cap,@object
	.size		.nv.reservedSmem.cap,0x4
